//
// Generated by NVIDIA NVVM Compiler
//
// Compiler Build ID: CL-36424714
// Cuda compilation tools, release 13.0, V13.0.88
// Based on NVVM 20.0.0
//

.version 9.0
.target sm_100
.address_size 64

	// .globl	_Z9transposePdS_ii
// _ZZ9transposePdS_iiE5block has been demoted

.visible .entry _Z9transposePdS_ii(
	.param .u64 .ptr .align 1 _Z9transposePdS_ii_param_0,
	.param .u64 .ptr .align 1 _Z9transposePdS_ii_param_1,
	.param .u32 _Z9transposePdS_ii_param_2,
	.param .u32 _Z9transposePdS_ii_param_3
)
{
	.reg .pred 	%p<7>;
	.reg .b32 	%r<25>;
	.reg .b64 	%rd<9>;
	.reg .b64 	%fd<3>;
	// demoted variable
	.shared .align 8 .b8 _ZZ9transposePdS_iiE5block[160];
	ld.param.u64 	%rd1, [_Z9transposePdS_ii_param_0];
	ld.param.u64 	%rd2, [_Z9transposePdS_ii_param_1];
	ld.param.u32 	%r9, [_Z9transposePdS_ii_param_2];
	ld.param.u32 	%r11, [_Z9transposePdS_ii_param_3];
	mov.u32 	%r12, %ctaid.x;
	shl.b32 	%r1, %r12, 2;
	mov.u32 	%r2, %tid.x;
	add.s32 	%r3, %r1, %r2;
	mov.u32 	%r13, %ctaid.y;
	shl.b32 	%r4, %r13, 2;
	mov.u32 	%r5, %tid.y;
	add.s32 	%r14, %r4, %r5;
	setp.ge.u32 	%p1, %r3, %r9;
	setp.ge.u32 	%p2, %r14, %r11;
	or.pred  	%p3, %p1, %p2;
	@%p3 bra 	$L__BB0_2;
	cvta.to.global.u64 	%rd3, %rd1;
	mad.lo.s32 	%r15, %r9, %r14, %r3;
	mul.wide.u32 	%rd4, %r15, 8;
	add.s64 	%rd5, %rd3, %rd4;
	ld.global.f64 	%fd1, [%rd5];
	mov.u32 	%r16, _ZZ9transposePdS_iiE5block;
	mad.lo.s32 	%r17, %r5, 40, %r16;
	shl.b32 	%r18, %r2, 3;
	add.s32 	%r19, %r17, %r18;
	st.shared.f64 	[%r19], %fd1;
$L__BB0_2:
	bar.sync 	0;
	add.s32 	%r7, %r4, %r2;
	add.s32 	%r8, %r1, %r5;
	setp.ge.u32 	%p4, %r7, %r11;
	setp.ge.u32 	%p5, %r8, %r9;
	or.pred  	%p6, %p5, %p4;
	@%p6 bra 	$L__BB0_4;
	mad.lo.s32 	%r20, %r11, %r8, %r7;
	mov.u32 	%r21, _ZZ9transposePdS_iiE5block;
	mad.lo.s32 	%r22, %r2, 40, %r21;
	shl.b32 	%r23, %r5, 3;
	add.s32 	%r24, %r22, %r23;
	ld.shared.f64 	%fd2, [%r24];
	cvta.to.global.u64 	%rd6, %rd2;
	mul.wide.u32 	%rd7, %r20, 8;
	add.s64 	%rd8, %rd6, %rd7;
	st.global.f64 	[%rd8], %fd2;
$L__BB0_4:
	ret;

}


// ===== COMPILED SASS (sm_100) =====

	.target	sm_100

	.elftype	@"ET_EXEC"


//--------------------- .note.nv.tkinfo           --------------------------
	.section	.note.nv.tkinfo,"",@"SHT_NOTE"
	.sectionflags	@"SHF_NOTE_NV_TKINFO"
	.tkinfo
        /*0018*/ 	.word	0x00000002
        /*0030*/ 	.string	""
        /*0030*/ 	.string	"ptxas"
        /*0030*/ 	.string	"Cuda compilation tools, release 13.0, V13.0.88"
        /*0030*/ 	.string	"Build cuda_13.0.r13.0/compiler.36424714_0"
        /*0030*/ 	.string	"-arch sm_100 -m 64 "



//--------------------- .note.nv.cuinfo           --------------------------
	.section	.note.nv.cuinfo,"",@"SHT_NOTE"
	.sectionflags	@"SHF_NOTE_NV_CUINFO"
        /*0018*/ 	.short	0x0002
        /*001a*/ 	.short	0x0064
        /*001c*/ 	.short	0x0082
	.zero		2


//--------------------- .nv.info                  --------------------------
	.section	.nv.info,"",@"SHT_CUDA_INFO"
	.align	4


	//----- nvinfo : EIATTR_REGCOUNT
	.align		4
        /*0000*/ 	.byte	0x04, 0x2f
        /*0002*/ 	.short	(.L_1 - .L_0)
	.align		4
.L_0:
        /*0004*/ 	.word	index@(_Z9transposePdS_ii)
        /*0008*/ 	.word	0x0000000c


	//----- nvinfo : EIATTR_FRAME_SIZE
	.align		4
.L_1:
        /*000c*/ 	.byte	0x04, 0x11
        /*000e*/ 	.short	(.L_3 - .L_2)
	.align		4
.L_2:
        /*0010*/ 	.word	index@(_Z9transposePdS_ii)
        /*0014*/ 	.word	0x00000000


	//----- nvinfo : EIATTR_MIN_STACK_SIZE
	.align		4
.L_3:
        /*0018*/ 	.byte	0x04, 0x12
        /*001a*/ 	.short	(.L_5 - .L_4)
	.align		4
.L_4:
        /*001c*/ 	.word	index@(_Z9transposePdS_ii)
        /*0020*/ 	.word	0x00000000
.L_5:


//--------------------- .nv.compat                --------------------------
	.section	.nv.compat,"",@"SHT_CUDA_COMPAT_INFO"
	.align	4
        /*0000*/ 	.byte	0x02, 0x09, 0x00, 0x00, 0x02, 0x02, 0x01, 0x00, 0x02, 0x05, 0x05, 0x00, 0x03, 0x07, 0x01, 0x01
        /*0010*/ 	.byte	0x02, 0x03, 0x00, 0x00, 0x02, 0x06, 0x01, 0x00, 0x04, 0x0b, 0x08, 0x00, 0x09, 0x00, 0x00, 0x00
        /*0020*/ 	.byte	0x00, 0x00, 0x00, 0x00


//--------------------- .nv.info._Z9transposePdS_ii --------------------------
	.section	.nv.info._Z9transposePdS_ii,"",@"SHT_CUDA_INFO"
	.sectionflags	@""
	.align	4


	//----- nvinfo : EIATTR_CUDA_API_VERSION
	.align		4
        /*0000*/ 	.byte	0x04, 0x37
        /*0002*/ 	.short	(.L_7 - .L_6)
.L_6:
        /*0004*/ 	.word	0x00000082


	//----- nvinfo : EIATTR_KPARAM_INFO
	.align		4
.L_7:
        /*0008*/ 	.byte	0x04, 0x17
        /*000a*/ 	.short	(.L_9 - .L_8)
.L_8:
        /*000c*/ 	.word	0x00000000
        /*0010*/ 	.short	0x0003
        /*0012*/ 	.short	0x0014
        /*0014*/ 	.byte	0x00, 0xf0, 0x11, 0x00


	//----- nvinfo : EIATTR_KPARAM_INFO
	.align		4
.L_9:
        /*0018*/ 	.byte	0x04, 0x17
        /*001a*/ 	.short	(.L_11 - .L_10)
.L_10:
        /*001c*/ 	.word	0x00000000
        /*0020*/ 	.short	0x0002
        /*0022*/ 	.short	0x0010
        /*0024*/ 	.byte	0x00, 0xf0, 0x11, 0x00


	//----- nvinfo : EIATTR_KPARAM_INFO
	.align		4
.L_11:
        /*0028*/ 	.byte	0x04, 0x17
        /*002a*/ 	.short	(.L_13 - .L_12)
.L_12:
        /*002c*/ 	.word	0x00000000
        /*0030*/ 	.short	0x0001
        /*0032*/ 	.short	0x0008
        /*0034*/ 	.byte	0x00, 0xf5, 0x21, 0x00


	//----- nvinfo : EIATTR_KPARAM_INFO
	.align		4
.L_13:
        /*0038*/ 	.byte	0x04, 0x17
        /*003a*/ 	.short	(.L_15 - .L_14)
.L_14:
        /*003c*/ 	.word	0x00000000
        /*0040*/ 	.short	0x0000
        /*0042*/ 	.short	0x0000
        /*0044*/ 	.byte	0x00, 0xf5, 0x21, 0x00


	//----- nvinfo : EIATTR_SPARSE_MMA_MASK
	.align		4
.L_15:
        /*0048*/ 	.byte	0x03, 0x50
        /*004a*/ 	.short	0x0000


	//----- nvinfo : EIATTR_MAXREG_COUNT
	.align		4
        /*004c*/ 	.byte	0x03, 0x1b
        /*004e*/ 	.short	0x00ff


	//----- nvinfo : EIATTR_NUM_BARRIERS
	.align		4
        /*0050*/ 	.byte	0x02, 0x4c
        /*0052*/ 	.byte	0x01
	.zero		1


	//----- nvinfo : EIATTR_MERCURY_ISA_VERSION
	.align		4
        /*0054*/ 	.byte	0x03, 0x5f
        /*0056*/ 	.short	0x0101


	//----- nvinfo : EIATTR_VRC_CTA_INIT_COUNT
	.align		4
        /*0058*/ 	.byte	0x02, 0x4a
	.zero		1
	.zero		1


	//----- nvinfo : EIATTR_EXIT_INSTR_OFFSETS
	.align		4
        /*005c*/ 	.byte	0x04, 0x1c
        /*005e*/ 	.short	(.L_17 - .L_16)


	//   ....[0]....
.L_16:
        /*0060*/ 	.word	0x000001a0


	//   ....[1]....
        /*0064*/ 	.word	0x00000250


	//----- nvinfo : EIATTR_CBANK_PARAM_SIZE
	.align		4
.L_17:
        /*0068*/ 	.byte	0x03, 0x19
        /*006a*/ 	.short	0x0018


	//----- nvinfo : EIATTR_PARAM_CBANK
	.align		4
        /*006c*/ 	.byte	0x04, 0x0a
        /*006e*/ 	.short	(.L_19 - .L_18)
	.align		4
.L_18:
        /*0070*/ 	.word	index@(.nv.constant0._Z9transposePdS_ii)
        /*0074*/ 	.short	0x0380
        /*0076*/ 	.short	0x0018


	//----- nvinfo : EIATTR_SW_WAR
	.align		4
.L_19:
        /*0078*/ 	.byte	0x04, 0x36
        /*007a*/ 	.short	(.L_21 - .L_20)
.L_20:
        /*007c*/ 	.word	0x00000008
.L_21:


//--------------------- .nv.callgraph             --------------------------
	.section	.nv.callgraph,"",@"SHT_CUDA_CALLGRAPH"
	.align	4
	.sectionentsize	8
	.align		4
        /*0000*/ 	.word	0x00000000
	.align		4
        /*0004*/ 	.word	0xffffffff
	.align		4
        /*0008*/ 	.word	0x00000000
	.align		4
        /*000c*/ 	.word	0xfffffffe
	.align		4
        /*0010*/ 	.word	0x00000000
	.align		4
        /*0014*/ 	.word	0xfffffffd
	.align		4
        /*0018*/ 	.word	0x00000000
	.align		4
        /*001c*/ 	.word	0xfffffffc


//--------------------- .text._Z9transposePdS_ii  --------------------------
	.section	.text._Z9transposePdS_ii,"ax",@progbits
	.align	128
        .global         _Z9transposePdS_ii
        .type           _Z9transposePdS_ii,@function
        .size           _Z9transposePdS_ii,(.L_x_1 - _Z9transposePdS_ii)
        .other          _Z9transposePdS_ii,@"STO_CUDA_ENTRY STV_DEFAULT"
_Z9transposePdS_ii:
.text._Z9transposePdS_ii:
[----:B------:R-:W-:Y:S01]  /*0000*/  LDC R1, c[0x0][0x37c] ;  /* 0x0000df00ff017b82 */ /* 0x000fe20000000800 */
[----:B------:R-:W0:Y:S01]  /*0010*/  S2R R8, SR_TID.Y ;  /* 0x0000000000087919 */ /* 0x000e220000002200 */
[----:B------:R-:W1:Y:S01]  /*0020*/  LDCU.64 UR6, c[0x0][0x390] ;  /* 0x00007200ff0677ac */ /* 0x000e620008000a00 */
[----:B------:R-:W0:Y:S01]  /*0030*/  S2R R9, SR_CTAID.Y ;  /* 0x0000000000097919 */ /* 0x000e220000002600 */
[----:B------:R-:W2:Y:S01]  /*0040*/  LDCU.64 UR4, c[0x0][0x358] ;  /* 0x00006b00ff0477ac */ /* 0x000ea20008000a00 */
[----:B------:R-:W3:Y:S01]  /*0050*/  S2R R7, SR_CTAID.X ;  /* 0x0000000000077919 */ /* 0x000ee20000002500 */
[----:B------:R-:W3:Y:S01]  /*0060*/  S2R R4, SR_TID.X ;  /* 0x0000000000047919 */ /* 0x000ee20000002100 */
[----:B0-----:R-:W-:-:S05]  /*0070*/  IMAD R5, R9, 0x4, R8 ;  /* 0x0000000409057824 */ /* 0x001fca00078e0208 */
[----:B-1----:R-:W-:Y:S01]  /*0080*/  ISETP.GE.U32.AND P0, PT, R5, UR7, PT ;  /* 0x0000000705007c0c */ /* 0x002fe2000bf06070 */
[----:B---3--:R-:W-:-:S05]  /*0090*/  IMAD R0, R7, 0x4, R4 ;  /* 0x0000000407007824 */ /* 0x008fca00078e0204 */
[----:B------:R-:W-:-:S13]  /*00a0*/  ISETP.GE.U32.OR P0, PT, R0, UR6, P0 ;  /* 0x0000000600007c0c */ /* 0x000fda0008706470 */
[----:B------:R-:W0:Y:S01]  /*00b0*/  @!P0 LDC.64 R2, c[0x0][0x380] ;  /* 0x0000e000ff028b82 */ /* 0x000e220000000a00 */
[----:B------:R-:W-:-:S04]  /*00c0*/  @!P0 IMAD R5, R5, UR6, R0 ;  /* 0x0000000605058c24 */ /* 0x000fc8000f8e0200 */
[----:B0-----:R-:W-:-:S06]  /*00d0*/  @!P0 IMAD.WIDE.U32 R2, R5, 0x8, R2 ;  /* 0x0000000805028825 */ /* 0x001fcc00078e0002 */
[----:B--2---:R-:W2:Y:S01]  /*00e0*/  @!P0 LDG.E.64 R2, desc[UR4][R2.64] ;  /* 0x0000000402028981 */ /* 0x004ea2000c1e1b00 */
[----:B------:R-:W-:Y:S01]  /*00f0*/  @!P0 MOV R0, 0x400 ;  /* 0x0000040000008802 */ /* 0x000fe20000000f00 */
[----:B------:R-:W-:Y:S01]  /*0100*/  IMAD R7, R7, 0x4, R8 ;  /* 0x0000000407077824 */ /* 0x000fe200078e0208 */
[----:B------:R-:W-:Y:S01]  /*0110*/  LEA R6, R9, R4, 0x2 ;  /* 0x0000000409067211 */ /* 0x000fe200078e10ff */
[----:B------:R-:W0:Y:S03]  /*0120*/  @!P0 S2R R5, SR_CgaCtaId ;  /* 0x0000000000058919 */ /* 0x000e260000008800 */
[----:B------:R-:W-:-:S04]  /*0130*/  ISETP.GE.U32.AND P1, PT, R6, UR7, PT ;  /* 0x0000000706007c0c */ /* 0x000fc8000bf26070 */
[----:B------:R-:W-:Y:S02]  /*0140*/  ISETP.GE.U32.OR P1, PT, R7, UR6, P1 ;  /* 0x0000000607007c0c */ /* 0x000fe40008f26470 */
[----:B0-----:R-:W-:-:S05]  /*0150*/  @!P0 LEA R0, R5, R0, 0x18 ;  /* 0x0000000005008211 */ /* 0x001fca00078ec0ff */
[----:B------:R-:W-:-:S05]  /*0160*/  @!P0 IMAD R0, R8, 0x28, R0 ;  /* 0x0000002808008824 */ /* 0x000fca00078e0200 */
[----:B------:R-:W-:-:S05]  /*0170*/  @!P0 LEA R5, R4, R0, 0x3 ;  /* 0x0000000004058211 */ /* 0x000fca00078e18ff */
[----:B--2---:R0:W-:Y:S01]  /*0180*/  @!P0 STS.64 [R5], R2 ;  /* 0x0000000205008388 */ /* 0x0041e20000000a00 */
[----:B------:R-:W-:Y:S06]  /*0190*/  BAR.SYNC.DEFER_BLOCKING 0x0 ;  /* 0x0000000000007b1d */ /* 0x000fec0000010000 */
[----:B------:R-:W-:Y:S05]  /*01a0*/  @P1 EXIT ;  /* 0x000000000000194d */ /* 0x000fea0003800000 */
[----:B0-----:R-:W0:Y:S01]  /*01b0*/  S2R R3, SR_CgaCtaId ;  /* 0x0000000000037919 */ /* 0x001e220000008800 */
[----:B------:R-:W-:Y:S01]  /*01c0*/  MOV R0, 0x400 ;  /* 0x0000040000007802 */ /* 0x000fe20000000f00 */
[----:B------:R-:W-:-:S03]  /*01d0*/  IMAD R7, R7, UR7, R6 ;  /* 0x0000000707077c24 */ /* 0x000fc6000f8e0206 */
[----:B0-----:R-:W-:-:S05]  /*01e0*/  LEA R3, R3, R0, 0x18 ;  /* 0x0000000003037211 */ /* 0x001fca00078ec0ff */
[----:B------:R-:W-:Y:S02]  /*01f0*/  IMAD R0, R4, 0x28, R3 ;  /* 0x0000002804007824 */ /* 0x000fe400078e0203 */
[----:B------:R-:W0:Y:S02]  /*0200*/  LDC.64 R4, c[0x0][0x388] ;  /* 0x0000e200ff047b82 */ /* 0x000e240000000a00 */
[----:B------:R-:W-:-:S05]  /*0210*/  IMAD R0, R8, 0x8, R0 ;  /* 0x0000000808007824 */ /* 0x000fca00078e0200 */
[----:B------:R-:W1:Y:S01]  /*0220*/  LDS.64 R2, [R0] ;  /* 0x0000000000027984 */ /* 0x000e620000000a00 */
[----:B0-----:R-:W-:-:S05]  /*0230*/  IMAD.WIDE.U32 R4, R7, 0x8, R4 ;  /* 0x0000000807047825 */ /* 0x001fca00078e0004 */
[----:B-1----:R-:W-:Y:S01]  /*0240*/  STG.E.64 desc[UR4][R4.64], R2 ;  /* 0x0000000204007986 */ /* 0x002fe2000c101b04 */
[----:B------:R-:W-:Y:S05]  /*0250*/  EXIT ;  /* 0x000000000000794d */ /* 0x000fea0003800000 */
.L_x_0:
[----:B------:R-:W-:-:S00]  /*0260*/  BRA `(.L_x_0) ;  /* 0xfffffffc00fc7947 */ /* 0x000fc0000383ffff */
[----:B------:R-:W-:-:S00]  /*0270*/  NOP ;  /* 0x0000000000007918 */ /* 0x000fc00000000000 */
        /* <DEDUP_REMOVED lines=8> */
.L_x_1:


//--------------------- .nv.shared._Z9transposePdS_ii --------------------------
	.section	.nv.shared._Z9transposePdS_ii,"aw",@nobits
	.sectionflags	@""
	.align	8
.nv.shared._Z9transposePdS_ii:
	.zero		1184


//--------------------- .nv.shared.reserved.0     --------------------------
	.section	.nv.shared.reserved.0,"aw",@nobits
	.weak		__nv_reservedSMEM_offset_0_alias
	.size		__nv_reservedSMEM_offset_0_alias, 0, 64
	.other		__nv_reservedSMEM_offset_0_alias,@"STO_CUDA_RESERVED_SHARED STV_DEFAULT"
__nv_reservedSMEM_offset_0_alias:
	.zero		0
	.zero		64


//--------------------- .nv.constant0._Z9transposePdS_ii --------------------------
	.section	.nv.constant0._Z9transposePdS_ii,"a",@progbits
	.sectionflags	@""
	.align	4
.nv.constant0._Z9transposePdS_ii:
	.zero		920


//--------------------- SYMBOLS --------------------------

	.type		.nv.reservedSmem.offset0,@object
	.size		.nv.reservedSmem.offset0,0x4
	.type		.nv.reservedSmem.cap,@object
	.size		.nv.reservedSmem.cap,0x4
